//
// Generated by NVIDIA NVVM Compiler
//
// Compiler Build ID: CL-36424714
// Cuda compilation tools, release 13.0, V13.0.88
// Based on NVVM 20.0.0
//

.version 9.0
.target sm_100
.address_size 64

	// .globl	_Z16printThreadIndexPiii
.extern .func  (.param .b32 func_retval0) vprintf
(
	.param .b64 vprintf_param_0,
	.param .b64 vprintf_param_1
)
;
.global .align 1 .b8 $str[69] = {84, 104, 114, 101, 97, 100, 73, 100, 120, 40, 37, 100, 44, 32, 37, 100, 41, 32, 66, 108, 111, 99, 107, 73, 100, 120, 40, 37, 100, 44, 32, 37, 100, 41, 32, 67, 111, 111, 114, 100, 105, 110, 97, 116, 101, 40, 37, 100, 44, 32, 37, 100, 41, 32, 71, 108, 111, 98, 97, 108, 73, 100, 120, 32, 37, 50, 100, 10};

.visible .entry _Z16printThreadIndexPiii(
	.param .u64 .ptr .align 1 _Z16printThreadIndexPiii_param_0,
	.param .u32 _Z16printThreadIndexPiii_param_1,
	.param .u32 _Z16printThreadIndexPiii_param_2
)
{
	.local .align 8 .b8 	__local_depot0[32];
	.reg .b64 	%SP;
	.reg .b64 	%SPL;
	.reg .b32 	%r<13>;
	.reg .b64 	%rd<5>;

	mov.u64 	%SPL, __local_depot0;
	cvta.local.u64 	%SP, %SPL;
	ld.param.u32 	%r1, [_Z16printThreadIndexPiii_param_1];
	add.u64 	%rd1, %SP, 0;
	add.u64 	%rd2, %SPL, 0;
	mov.u32 	%r2, %tid.x;
	mov.u32 	%r3, %ctaid.x;
	mov.u32 	%r4, %ntid.x;
	mad.lo.s32 	%r5, %r3, %r4, %r2;
	mov.u32 	%r6, %tid.y;
	mov.u32 	%r7, %ctaid.y;
	mov.u32 	%r8, %ntid.y;
	mad.lo.s32 	%r9, %r7, %r8, %r6;
	mad.lo.s32 	%r10, %r1, %r9, %r5;
	st.local.v2.u32 	[%rd2], {%r2, %r6};
	st.local.v2.u32 	[%rd2+8], {%r3, %r7};
	st.local.v2.u32 	[%rd2+16], {%r5, %r9};
	st.local.u32 	[%rd2+24], %r10;
	mov.u64 	%rd3, $str;
	cvta.global.u64 	%rd4, %rd3;
	{ // callseq 0, 0
	.param .b64 param0;
	st.param.b64 	[param0], %rd4;
	.param .b64 param1;
	st.param.b64 	[param1], %rd1;
	.param .b32 retval0;
	call.uni (retval0), 
	vprintf, 
	(
	param0, 
	param1
	);
	ld.param.b32 	%r11, [retval0];
	} // callseq 0
	ret;

}


// ===== COMPILED SASS (sm_100) =====

	.target	sm_100

	.elftype	@"ET_EXEC"


//--------------------- .note.nv.tkinfo           --------------------------
	.section	.note.nv.tkinfo,"",@"SHT_NOTE"
	.sectionflags	@"SHF_NOTE_NV_TKINFO"
	.tkinfo
        /*0018*/ 	.word	0x00000002
        /*0030*/ 	.string	""
        /*0030*/ 	.string	"ptxas"
        /*0030*/ 	.string	"Cuda compilation tools, release 13.0, V13.0.88"
        /*0030*/ 	.string	"Build cuda_13.0.r13.0/compiler.36424714_0"
        /*0030*/ 	.string	"-arch sm_100 -m 64 "



//--------------------- .note.nv.cuinfo           --------------------------
	.section	.note.nv.cuinfo,"",@"SHT_NOTE"
	.sectionflags	@"SHF_NOTE_NV_CUINFO"
        /*0018*/ 	.short	0x0002
        /*001a*/ 	.short	0x0064
        /*001c*/ 	.short	0x0082
	.zero		2


//--------------------- .nv.info                  --------------------------
	.section	.nv.info,"",@"SHT_CUDA_INFO"
	.align	4


	//----- nvinfo : EIATTR_REGCOUNT
	.align		4
        /*0000*/ 	.byte	0x04, 0x2f
        /*0002*/ 	.short	(.L_2 - .L_1)
	.align		4
.L_1:
        /*0004*/ 	.word	index@(_Z16printThreadIndexPiii)
        /*0008*/ 	.word	0x00000018


	//----- nvinfo : EIATTR_FRAME_SIZE
	.align		4
.L_2:
        /*000c*/ 	.byte	0x04, 0x11
        /*000e*/ 	.short	(.L_4 - .L_3)
	.align		4
.L_3:
        /*0010*/ 	.word	index@(_Z16printThreadIndexPiii)
        /*0014*/ 	.word	0x00000020


	//----- nvinfo : EIATTR_MIN_STACK_SIZE
	.align		4
.L_4:
        /*0018*/ 	.byte	0x04, 0x12
        /*001a*/ 	.short	(.L_6 - .L_5)
	.align		4
.L_5:
        /*001c*/ 	.word	index@(_Z16printThreadIndexPiii)
        /*0020*/ 	.word	0x00000020
.L_6:


//--------------------- .nv.compat                --------------------------
	.section	.nv.compat,"",@"SHT_CUDA_COMPAT_INFO"
	.align	4
        /*0000*/ 	.byte	0x02, 0x09, 0x00, 0x00, 0x02, 0x02, 0x01, 0x00, 0x02, 0x05, 0x05, 0x00, 0x03, 0x07, 0x01, 0x01
        /*0010*/ 	.byte	0x02, 0x03, 0x00, 0x00, 0x02, 0x06, 0x01, 0x00, 0x04, 0x0b, 0x08, 0x00, 0x09, 0x00, 0x00, 0x00
        /*0020*/ 	.byte	0x00, 0x00, 0x00, 0x00


//--------------------- .nv.info._Z16printThreadIndexPiii --------------------------
	.section	.nv.info._Z16printThreadIndexPiii,"",@"SHT_CUDA_INFO"
	.sectionflags	@""
	.align	4


	//----- nvinfo : EIATTR_CUDA_API_VERSION
	.align		4
        /*0000*/ 	.byte	0x04, 0x37
        /*0002*/ 	.short	(.L_8 - .L_7)
.L_7:
        /*0004*/ 	.word	0x00000082


	//----- nvinfo : EIATTR_KPARAM_INFO
	.align		4
.L_8:
        /*0008*/ 	.byte	0x04, 0x17
        /*000a*/ 	.short	(.L_10 - .L_9)
.L_9:
        /*000c*/ 	.word	0x00000000
        /*0010*/ 	.short	0x0002
        /*0012*/ 	.short	0x000c
        /*0014*/ 	.byte	0x00, 0xf0, 0x11, 0x00


	//----- nvinfo : EIATTR_KPARAM_INFO
	.align		4
.L_10:
        /*0018*/ 	.byte	0x04, 0x17
        /*001a*/ 	.short	(.L_12 - .L_11)
.L_11:
        /*001c*/ 	.word	0x00000000
        /*0020*/ 	.short	0x0001
        /*0022*/ 	.short	0x0008
        /*0024*/ 	.byte	0x00, 0xf0, 0x11, 0x00


	//----- nvinfo : EIATTR_KPARAM_INFO
	.align		4
.L_12:
        /*0028*/ 	.byte	0x04, 0x17
        /*002a*/ 	.short	(.L_14 - .L_13)
.L_13:
        /*002c*/ 	.word	0x00000000
        /*0030*/ 	.short	0x0000
        /*0032*/ 	.short	0x0000
        /*0034*/ 	.byte	0x00, 0xf5, 0x21, 0x00


	//----- nvinfo : EIATTR_SPARSE_MMA_MASK
	.align		4
.L_14:
        /*0038*/ 	.byte	0x03, 0x50
        /*003a*/ 	.short	0x0000


	//----- nvinfo : EIATTR_MAXREG_COUNT
	.align		4
        /*003c*/ 	.byte	0x03, 0x1b
        /*003e*/ 	.short	0x00ff


	//----- nvinfo : EIATTR_EXTERNS
	.align		4
        /*0040*/ 	.byte	0x04, 0x0f
        /*0042*/ 	.short	(.L_16 - .L_15)


	//   ....[0]....
	.align		4
.L_15:
        /*0044*/ 	.word	index@(vprintf)


	//----- nvinfo : EIATTR_MERCURY_ISA_VERSION
	.align		4
.L_16:
        /*0048*/ 	.byte	0x03, 0x5f
        /*004a*/ 	.short	0x0101


	//----- nvinfo : EIATTR_VRC_CTA_INIT_COUNT
	.align		4
        /*004c*/ 	.byte	0x02, 0x4a
	.zero		1
	.zero		1


	//----- nvinfo : EIATTR_SYSCALL_OFFSETS
	.align		4
        /*0050*/ 	.byte	0x04, 0x46
        /*0052*/ 	.short	(.L_18 - .L_17)


	//   ....[0]....
.L_17:
        /*0054*/ 	.word	0x000001a0


	//----- nvinfo : EIATTR_EXIT_INSTR_OFFSETS
	.align		4
.L_18:
        /*0058*/ 	.byte	0x04, 0x1c
        /*005a*/ 	.short	(.L_20 - .L_19)


	//   ....[0]....
.L_19:
        /*005c*/ 	.word	0x000001b0


	//----- nvinfo : EIATTR_CBANK_PARAM_SIZE
	.align		4
.L_20:
        /*0060*/ 	.byte	0x03, 0x19
        /*0062*/ 	.short	0x0010


	//----- nvinfo : EIATTR_PARAM_CBANK
	.align		4
        /*0064*/ 	.byte	0x04, 0x0a
        /*0066*/ 	.short	(.L_22 - .L_21)
	.align		4
.L_21:
        /*0068*/ 	.word	index@(.nv.constant0._Z16printThreadIndexPiii)
        /*006c*/ 	.short	0x0380
        /*006e*/ 	.short	0x0010


	//----- nvinfo : EIATTR_SW_WAR
	.align		4
.L_22:
        /*0070*/ 	.byte	0x04, 0x36
        /*0072*/ 	.short	(.L_24 - .L_23)
.L_23:
        /*0074*/ 	.word	0x00000008
.L_24:


//--------------------- .nv.callgraph             --------------------------
	.section	.nv.callgraph,"",@"SHT_CUDA_CALLGRAPH"
	.align	4
	.sectionentsize	8
	.align		4
        /*0000*/ 	.word	0x00000000
	.align		4
        /*0004*/ 	.word	0xffffffff
	.align		4
        /*0008*/ 	.word	index@(_Z16printThreadIndexPiii)
	.align		4
        /*000c*/ 	.word	index@(vprintf)
	.align		4
        /*0010*/ 	.word	0x00000000
	.align		4
        /*0014*/ 	.word	0xfffffffe
	.align		4
        /*0018*/ 	.word	0x00000000
	.align		4
        /*001c*/ 	.word	0xfffffffd
	.align		4
        /*0020*/ 	.word	0x00000000
	.align		4
        /*0024*/ 	.word	0xfffffffc


//--------------------- .nv.constant4             --------------------------
	.section	.nv.constant4,"a",@progbits
	.align	8
	.align		8
.nv.constant4:
        /*0000*/ 	.dword	vprintf
	.align		8
        /*0008*/ 	.dword	$str


//--------------------- .text._Z16printThreadIndexPiii --------------------------
	.section	.text._Z16printThreadIndexPiii,"ax",@progbits
	.align	128
        .global         _Z16printThreadIndexPiii
        .type           _Z16printThreadIndexPiii,@function
        .size           _Z16printThreadIndexPiii,(.L_x_2 - _Z16printThreadIndexPiii)
        .other          _Z16printThreadIndexPiii,@"STO_CUDA_ENTRY STV_DEFAULT"
_Z16printThreadIndexPiii:
.text._Z16printThreadIndexPiii:
[----:B------:R-:W0:Y:S01]  /*0000*/  LDC R1, c[0x0][0x37c] ;  /* 0x0000df00ff017b82 */ /* 0x000e220000000800 */
[----:B------:R-:W1:Y:S01]  /*0010*/  S2R R10, SR_TID.X ;  /* 0x00000000000a7919 */ /* 0x000e620000002100 */
[----:B------:R-:W2:Y:S01]  /*0020*/  LDCU UR5, c[0x0][0x2fc] ;  /* 0x00005f80ff0577ac */ /* 0x000ea20008000800 */
[----:B------:R-:W-:Y:S01]  /*0030*/  MOV R8, 0x0 ;  /* 0x0000000000087802 */ /* 0x000fe20000000f00 */
[----:B0-----:R-:W-:Y:S01]  /*0040*/  VIADD R1, R1, 0xffffffe0 ;  /* 0xffffffe001017836 */ /* 0x001fe20000000000 */
[----:B------:R-:W1:Y:S01]  /*0050*/  S2R R11, SR_TID.Y ;  /* 0x00000000000b7919 */ /* 0x000e620000002200 */
[----:B------:R-:W0:Y:S01]  /*0060*/  LDCU UR4, c[0x0][0x360] ;  /* 0x00006c00ff0477ac */ /* 0x000e220008000800 */
[----:B------:R-:W0:Y:S01]  /*0070*/  S2R R12, SR_CTAID.X ;  /* 0x00000000000c7919 */ /* 0x000e220000002500 */
[----:B------:R-:W3:Y:S01]  /*0080*/  LDCU UR6, c[0x0][0x364] ;  /* 0x00006c80ff0677ac */ /* 0x000ee20008000800 */
[----:B------:R-:W4:Y:S01]  /*0090*/  LDC.64 R8, c[0x4][R8] ;  /* 0x0100000008087b82 */ /* 0x000f220000000a00 */
[----:B------:R-:W3:Y:S01]  /*00a0*/  S2R R13, SR_CTAID.Y ;  /* 0x00000000000d7919 */ /* 0x000ee20000002600 */
[----:B------:R-:W5:Y:S01]  /*00b0*/  LDCU UR7, c[0x0][0x388] ;  /* 0x00007100ff0777ac */ /* 0x000f620008000800 */
[----:B-1----:R1:W-:Y:S01]  /*00c0*/  STL.64 [R1], R10 ;  /* 0x0000000a01007387 */ /* 0x0023e20000100a00 */
[----:B0-----:R-:W-:Y:S01]  /*00d0*/  IMAD R2, R12, UR4, R10 ;  /* 0x000000040c027c24 */ /* 0x001fe2000f8e020a */
[----:B------:R-:W0:Y:S01]  /*00e0*/  LDCU UR4, c[0x0][0x2f8] ;  /* 0x00005f00ff0477ac */ /* 0x000e220008000800 */
[----:B---3--:R-:W-:Y:S01]  /*00f0*/  IMAD R3, R13, UR6, R11 ;  /* 0x000000060d037c24 */ /* 0x008fe2000f8e020b */
[----:B------:R1:W-:Y:S03]  /*0100*/  STL.64 [R1+0x8], R12 ;  /* 0x0000080c01007387 */ /* 0x0003e60000100a00 */
[----:B-----5:R-:W-:Y:S01]  /*0110*/  IMAD R0, R3, UR7, R2 ;  /* 0x0000000703007c24 */ /* 0x020fe2000f8e0202 */
[----:B------:R1:W-:Y:S01]  /*0120*/  STL.64 [R1+0x10], R2 ;  /* 0x0000100201007387 */ /* 0x0003e20000100a00 */
[----:B------:R-:W3:Y:S03]  /*0130*/  LDCU.64 UR6, c[0x4][0x8] ;  /* 0x01000100ff0677ac */ /* 0x000ee60008000a00 */
[----:B------:R1:W-:Y:S01]  /*0140*/  STL [R1+0x18], R0 ;  /* 0x0000180001007387 */ /* 0x0003e20000100800 */
[----:B0-----:R-:W-:-:S04]  /*0150*/  IADD3 R6, P0, PT, R1, UR4, RZ ;  /* 0x0000000401067c10 */ /* 0x001fc8000ff1e0ff */
[----:B--2---:R-:W-:Y:S01]  /*0160*/  IADD3.X R7, PT, PT, RZ, UR5, RZ, P0, !PT ;  /* 0x00000005ff077c10 */ /* 0x004fe200087fe4ff */
[----:B---3--:R-:W-:Y:S01]  /*0170*/  IMAD.U32 R4, RZ, RZ, UR6 ;  /* 0x00000006ff047e24 */ /* 0x008fe2000f8e00ff */
[----:B-1--4-:R-:W-:-:S07]  /*0180*/  MOV R5, UR7 ;  /* 0x0000000700057c02 */ /* 0x012fce0008000f00 */
[----:B------:R-:W-:-:S07]  /*0190*/  LEPC R20, `(.L_x_0) ;  /* 0x000000001014794e */ /* 0x000fce0000000000 */
[----:B------:R-:W-:Y:S05]  /*01a0*/  CALL.ABS.NOINC R8 ;  /* 0x0000000008007343 */ /* 0x000fea0003c00000 */
.L_x_0:
[----:B------:R-:W-:Y:S05]  /*01b0*/  EXIT ;  /* 0x000000000000794d */ /* 0x000fea0003800000 */
.L_x_1:
[----:B------:R-:W-:-:S00]  /*01c0*/  BRA `(.L_x_1) ;  /* 0xfffffffc00fc7947 */ /* 0x000fc0000383ffff */
[----:B------:R-:W-:-:S00]  /*01d0*/  NOP ;  /* 0x0000000000007918 */ /* 0x000fc00000000000 */
        /* <DEDUP_REMOVED lines=10> */
.L_x_2:


//--------------------- .nv.global.init           --------------------------
	.section	.nv.global.init,"aw",@progbits
.nv.global.init:
	.type		$str,@object
	.size		$str,(.L_0 - $str)
$str:
        /*0000*/ 	.byte	0x54, 0x68, 0x72, 0x65, 0x61, 0x64, 0x49, 0x64, 0x78, 0x28, 0x25, 0x64, 0x2c, 0x20, 0x25, 0x64
        /*0010*/ 	.byte	0x29, 0x20, 0x42, 0x6c, 0x6f, 0x63, 0x6b, 0x49, 0x64, 0x78, 0x28, 0x25, 0x64, 0x2c, 0x20, 0x25
        /*0020*/ 	.byte	0x64, 0x29, 0x20, 0x43, 0x6f, 0x6f, 0x72, 0x64, 0x69, 0x6e, 0x61, 0x74, 0x65, 0x28, 0x25, 0x64
        /*0030*/ 	.byte	0x2c, 0x20, 0x25, 0x64, 0x29, 0x20, 0x47, 0x6c, 0x6f, 0x62, 0x61, 0x6c, 0x49, 0x64, 0x78, 0x20
        /*0040*/ 	.byte	0x25, 0x32, 0x64, 0x0a, 0x00
.L_0:


//--------------------- .nv.shared.reserved.0     --------------------------
	.section	.nv.shared.reserved.0,"aw",@nobits
	.weak		__nv_reservedSMEM_offset_0_alias
	.size		__nv_reservedSMEM_offset_0_alias, 0, 64
	.other		__nv_reservedSMEM_offset_0_alias,@"STO_CUDA_RESERVED_SHARED STV_DEFAULT"
__nv_reservedSMEM_offset_0_alias:
	.zero		0
	.zero		64


//--------------------- .nv.constant0._Z16printThreadIndexPiii --------------------------
	.section	.nv.constant0._Z16printThreadIndexPiii,"a",@progbits
	.sectionflags	@""
	.align	4
.nv.constant0._Z16printThreadIndexPiii:
	.zero		912


//--------------------- SYMBOLS --------------------------

	.type		.nv.reservedSmem.offset0,@object
	.size		.nv.reservedSmem.offset0,0x4
	.type		vprintf,@function
